	.headerflags	@"EF_CUDA_TEXMODE_UNIFIED EF_CUDA_64BIT_ADDRESS EF_CUDA_ACCELERATORS EF_CUDA_SM90 EF_CUDA_VIRTUAL_SM(EF_CUDA_SM90)"
	.elftype	@"ET_EXEC"


//--------------------- .nv.info                  --------------------------
	.section	.nv.info,"",@"SHT_CUDA_INFO"
	.align	4


	//----- nvinfo : EIATTR_REGCOUNT
	.align		4
        /*0000*/ 	.byte	0x04, 0x2f
        /*0002*/ 	.short	(.L_1 - .L_0)
	.align		4
.L_0:
        /*0004*/ 	.word	index@(triton_poi_fused_max_pool2d_with_indices_10)
        /*0008*/ 	.word	0x00000013


	//----- nvinfo : EIATTR_MIN_STACK_SIZE
	.align		4
.L_1:
        /*000c*/ 	.byte	0x04, 0x12
        /*000e*/ 	.short	(.L_3 - .L_2)
	.align		4
.L_2:
        /*0010*/ 	.word	index@(triton_poi_fused_max_pool2d_with_indices_10)
        /*0014*/ 	.word	0x00000000


	//----- nvinfo : EIATTR_FRAME_SIZE
	.align		4
.L_3:
        /*0018*/ 	.byte	0x04, 0x11
        /*001a*/ 	.short	(.L_5 - .L_4)
	.align		4
.L_4:
        /*001c*/ 	.word	index@(triton_poi_fused_max_pool2d_with_indices_10)
        /*0020*/ 	.word	0x00000000


	//----- nvinfo : EIATTR_MIN_STACK_SIZE
	.align		4
.L_5:
        /*0024*/ 	.byte	0x04, 0x12
        /*0026*/ 	.short	(.L_7 - .L_6)
	.align		4
.L_6:
        /*0028*/ 	.word	index@(triton_poi_fused_max_pool2d_with_indices_10)
        /*002c*/ 	.word	0x00000000
.L_7:


//--------------------- .nv.info.triton_poi_fused_max_pool2d_with_indices_10 --------------------------
	.section	.nv.info.triton_poi_fused_max_pool2d_with_indices_10,"",@"SHT_CUDA_INFO"
	.sectionflags	@""
	.align	4


	//----- nvinfo : EIATTR_CUDA_API_VERSION
	.align		4
        /*0000*/ 	.byte	0x04, 0x37
        /*0002*/ 	.short	(.L_9 - .L_8)
.L_8:
        /*0004*/ 	.word	0x0000007c


	//----- nvinfo : EIATTR_KPARAM_INFO
	.align		4
.L_9:
        /*0008*/ 	.byte	0x04, 0x17
        /*000a*/ 	.short	(.L_11 - .L_10)
.L_10:
        /*000c*/ 	.word	0x00000000
        /*0010*/ 	.short	0x0003
        /*0012*/ 	.short	0x0018
        /*0014*/ 	.byte	0x00, 0xf0, 0x11, 0x00


	//----- nvinfo : EIATTR_KPARAM_INFO
	.align		4
.L_11:
        /*0018*/ 	.byte	0x04, 0x17
        /*001a*/ 	.short	(.L_13 - .L_12)
.L_12:
        /*001c*/ 	.word	0x00000000
        /*0020*/ 	.short	0x0002
        /*0022*/ 	.short	0x0010
        /*0024*/ 	.byte	0x00, 0xf4, 0x21, 0x00


	//----- nvinfo : EIATTR_KPARAM_INFO
	.align		4
.L_13:
        /*0028*/ 	.byte	0x04, 0x17
        /*002a*/ 	.short	(.L_15 - .L_14)
.L_14:
        /*002c*/ 	.word	0x00000000
        /*0030*/ 	.short	0x0001
        /*0032*/ 	.short	0x0008
        /*0034*/ 	.byte	0x00, 0xf4, 0x21, 0x00


	//----- nvinfo : EIATTR_KPARAM_INFO
	.align		4
.L_15:
        /*0038*/ 	.byte	0x04, 0x17
        /*003a*/ 	.short	(.L_17 - .L_16)
.L_16:
        /*003c*/ 	.word	0x00000000
        /*0040*/ 	.short	0x0000
        /*0042*/ 	.short	0x0000
        /*0044*/ 	.byte	0x00, 0xf4, 0x21, 0x00


	//----- nvinfo : EIATTR_SPARSE_MMA_MASK
	.align		4
.L_17:
        /*0048*/ 	.byte	0x03, 0x50
        /*004a*/ 	.short	0x0000


	//----- nvinfo : EIATTR_MAXREG_COUNT
	.align		4
        /*004c*/ 	.byte	0x03, 0x1b
        /*004e*/ 	.short	0x00ff


	//----- nvinfo : EIATTR_EXIT_INSTR_OFFSETS
	.align		4
        /*0050*/ 	.byte	0x04, 0x1c
        /*0052*/ 	.short	(.L_19 - .L_18)


	//   ....[0]....
.L_18:
        /*0054*/ 	.word	0x00000440


	//   ....[1]....
        /*0058*/ 	.word	0x00000460


	//----- nvinfo : EIATTR_REQNTID
	.align		4
.L_19:
        /*005c*/ 	.byte	0x04, 0x10
        /*005e*/ 	.short	(.L_21 - .L_20)
.L_20:
        /*0060*/ 	.word	0x00000080
        /*0064*/ 	.word	0x00000001
        /*0068*/ 	.word	0x00000001


	//----- nvinfo : EIATTR_CBANK_PARAM_SIZE
	.align		4
.L_21:
        /*006c*/ 	.byte	0x03, 0x19
        /*006e*/ 	.short	0x001c


	//----- nvinfo : EIATTR_PARAM_CBANK
	.align		4
        /*0070*/ 	.byte	0x04, 0x0a
        /*0072*/ 	.short	(.L_23 - .L_22)
	.align		4
.L_22:
        /*0074*/ 	.word	index@(.nv.constant0.triton_poi_fused_max_pool2d_with_indices_10)
        /*0078*/ 	.short	0x0210
        /*007a*/ 	.short	0x001c


	//----- nvinfo : EIATTR_SW_WAR
	.align		4
.L_23:
        /*007c*/ 	.byte	0x04, 0x36
        /*007e*/ 	.short	(.L_25 - .L_24)
.L_24:
        /*0080*/ 	.word	0x00000008
.L_25:


//--------------------- .nv.callgraph             --------------------------
	.section	.nv.callgraph,"",@"SHT_CUDA_CALLGRAPH"
	.align	4
	.sectionentsize	8
	.align		4
        /*0000*/ 	.word	0x00000000
	.align		4
        /*0004*/ 	.word	0xffffffff
	.align		4
        /*0008*/ 	.word	0x00000000
	.align		4
        /*000c*/ 	.word	0xfffffffe
	.align		4
        /*0010*/ 	.word	0x00000000
	.align		4
        /*0014*/ 	.word	0xfffffffd
	.align		4
        /*0018*/ 	.word	0x00000000
	.align		4
        /*001c*/ 	.word	0xfffffffc


//--------------------- .text.triton_poi_fused_max_pool2d_with_indices_10 --------------------------
	.section	.text.triton_poi_fused_max_pool2d_with_indices_10,"ax",@progbits
	.align	128
        .global         triton_poi_fused_max_pool2d_with_indices_10
        .type           triton_poi_fused_max_pool2d_with_indices_10,@function
        .size           triton_poi_fused_max_pool2d_with_indices_10,(.L_x_1 - triton_poi_fused_max_pool2d_with_indices_10)
        .other          triton_poi_fused_max_pool2d_with_indices_10,@"STO_CUDA_ENTRY STV_DEFAULT"
triton_poi_fused_max_pool2d_with_indices_10:
.text.triton_poi_fused_max_pool2d_with_indices_10:
[----:B------:R-:W0:Y:S02]  /*0000*/  LDC R1, c[0x0][0x28] ;  /* 0x00000a00ff017b82 */ /* 0x000e240000000800 */
[----:B------:R-:W1:Y:S01]  /*0010*/  S2R R7, SR_CTAID.X ;  /* 0x0000000000077919 */ /* 0x000e620000002500 */
[----:B------:R-:W2:Y:S01]  /*0020*/  LDC.64 R2, c[0x0][0x210] ;  /* 0x00008400ff027b82 */ /* 0x000ea20000000a00 */
[----:B------:R-:W-:Y:S02]  /*0030*/  CS2R R12, SRZ ;  /* 0x00000000000c7805 */ /* 0x000fe4000001ff00 */
[----:B------:R-:W-:Y:S01]  /*0040*/  CS2R R14, SRZ ;  /* 0x00000000000e7805 */ /* 0x000fe2000001ff00 */
[----:B------:R-:W3:Y:S01]  /*0050*/  S2R R4, SR_TID.X ;  /* 0x0000000000047919 */ /* 0x000ee20000002100 */
[----:B------:R-:W-:Y:S01]  /*0060*/  ULDC.64 UR4, c[0x0][0x208] ;  /* 0x0000820000047ab9 */ /* 0x000fe20000000a00 */
[----:B------:R-:W-:Y:S01]  /*0070*/  IMAD.MOV.U32 R10, RZ, RZ, RZ ;  /* 0x000000ffff0a7224 */ /* 0x000fe200078e00ff */
[----:B------:R-:W-:Y:S01]  /*0080*/  ULDC.64 UR6, c[0x0][0x220] ;  /* 0x0000880000067ab9 */ /* 0x000fe20000000a00 */
[----:B-1----:R-:W-:Y:S01]  /*0090*/  SHF.R.U32.HI R6, RZ, 0x17, R7 ;  /* 0x00000017ff067819 */ /* 0x002fe20000011607 */
[----:B------:R-:W-:-:S03]  /*00a0*/  IMAD.SHL.U32 R0, R7, 0x100, RZ ;  /* 0x0000010007007824 */ /* 0x000fc600078e00ff */
[----:B------:R-:W-:Y:S01]  /*00b0*/  SGXT.U32 R6, R6, 0x1 ;  /* 0x000000010606781a */ /* 0x000fe20000000000 */
[----:B---3--:R-:W-:Y:S02]  /*00c0*/  IMAD.SHL.U32 R4, R4, 0x2, RZ ;  /* 0x0000000204047824 */ /* 0x008fe400078e00ff */
[----:B------:R-:W-:-:S03]  /*00d0*/  VIADD R5, R0, 0x1 ;  /* 0x0000000100057836 */ /* 0x000fc60000000000 */
[----:B------:R-:W-:Y:S01]  /*00e0*/  LOP3.LUT R0, R4, 0xfe, RZ, 0xc0, !PT ;  /* 0x000000fe04007812 */ /* 0x000fe200078ec0ff */
[----:B------:R-:W-:-:S03]  /*00f0*/  IMAD.IADD R6, R5, 0x1, R6 ;  /* 0x0000000105067824 */ /* 0x000fc600078e0206 */
[----:B------:R-:W-:Y:S02]  /*0100*/  PRMT R0, R0, 0x6540, R7 ;  /* 0x0000654000007816 */ /* 0x000fe40000000007 */
[----:B------:R-:W-:Y:S02]  /*0110*/  LOP3.LUT R6, R6, 0x7fffff02, RZ, 0xc0, !PT ;  /* 0x7fffff0206067812 */ /* 0x000fe400078ec0ff */
[C---:B------:R-:W-:Y:S01]  /*0120*/  ISETP.GE.AND P0, PT, R0.reuse, 0x100, PT ;  /* 0x000001000000780c */ /* 0x040fe20003f06270 */
[----:B------:R-:W-:Y:S02]  /*0130*/  IMAD.SHL.U32 R7, R0, 0x4, RZ ;  /* 0x0000000400077824 */ /* 0x000fe400078e00ff */
[----:B------:R-:W-:-:S04]  /*0140*/  IMAD.IADD R6, R5, 0x1, -R6 ;  /* 0x0000000105067824 */ /* 0x000fc800078e0a06 */
[----:B------:R-:W-:-:S04]  /*0150*/  IMAD R11, R6, 0x2, R7 ;  /* 0x00000002060b7824 */ /* 0x000fc800078e0207 */
[----:B--2---:R-:W-:-:S04]  /*0160*/  IMAD.WIDE R4, R11, 0x4, R2 ;  /* 0x000000040b047825 */ /* 0x004fc800078e0202 */
[----:B------:R-:W-:Y:S01]  /*0170*/  VIADD R9, R11, 0x4 ;  /* 0x000000040b097836 */ /* 0x000fe20000000000 */
[----:B------:R-:W2:Y:S01]  /*0180*/  @!P0 LDG.E.EL R12, desc[UR4][R4.64] ;  /* 0x00000004040c8981 */ /* 0x000ea2000c2e1900 */
[----:B------:R-:W-:Y:S02]  /*0190*/  IMAD.MOV.U32 R16, RZ, RZ, RZ ;  /* 0x000000ffff107224 */ /* 0x000fe400078e00ff */
[--C-:B------:R-:W-:Y:S01]  /*01a0*/  IMAD.WIDE R6, R7, 0x4, R2.reuse ;  /* 0x0000000407067825 */ /* 0x100fe200078e0202 */
[----:B------:R1:W2:Y:S03]  /*01b0*/  @!P0 LDG.E.EL R15, desc[UR4][R4.64+0x4] ;  /* 0x00000404040f8981 */ /* 0x0002a6000c2e1900 */
[----:B------:R-:W-:Y:S01]  /*01c0*/  IMAD.WIDE R8, R9, 0x4, R2 ;  /* 0x0000000409087825 */ /* 0x000fe200078e0202 */
[----:B------:R-:W3:Y:S04]  /*01d0*/  @!P0 LDG.E.EL R10, desc[UR4][R6.64] ;  /* 0x00000004060a8981 */ /* 0x000ee8000c2e1900 */
[----:B------:R-:W3:Y:S04]  /*01e0*/  @!P0 LDG.E.EL R16, desc[UR4][R6.64+0x4] ;  /* 0x0000040406108981 */ /* 0x000ee8000c2e1900 */
[----:B------:R-:W4:Y:S04]  /*01f0*/  @!P0 LDG.E.EL R14, desc[UR4][R8.64] ;  /* 0x00000004080e8981 */ /* 0x000f28000c2e1900 */
[----:B------:R-:W5:Y:S01]  /*0200*/  @!P0 LDG.E.EL R13, desc[UR4][R6.64+0x10] ;  /* 0x00001004060d8981 */ /* 0x000f62000c2e1900 */
[----:B------:R-:W-:Y:S01]  /*0210*/  VIADD R11, R11, 0x5 ;  /* 0x000000050b0b7836 */ /* 0x000fe20000000000 */
[----:B-1----:R-:W-:-:S03]  /*0220*/  CS2R R4, SRZ ;  /* 0x0000000000047805 */ /* 0x002fc6000001ff00 */
[----:B------:R-:W-:-:S03]  /*0230*/  IMAD.WIDE R2, R11, 0x4, R2 ;  /* 0x000000040b027825 */ /* 0x000fc600078e0202 */
[----:B------:R-:W5:Y:S04]  /*0240*/  @!P0 LDG.E.EL R4, desc[UR4][R6.64+0x14] ;  /* 0x0000140406048981 */ /* 0x000f68000c2e1900 */
[----:B------:R1:W5:Y:S02]  /*0250*/  @!P0 LDG.E.EL R5, desc[UR4][R2.64] ;  /* 0x0000000402058981 */ /* 0x000364000c2e1900 */
[----:B-1----:R-:W1:Y:S02]  /*0260*/  LDC.64 R2, c[0x0][0x218] ;  /* 0x00008600ff027b82 */ /* 0x002e640000000a00 */
[----:B-1----:R-:W-:Y:S01]  /*0270*/  IMAD.WIDE R2, R0, 0x4, R2 ;  /* 0x0000000400027825 */ /* 0x002fe200078e0202 */
[C---:B--2---:R-:W-:Y:S02]  /*0280*/  FSETP.GT.AND P2, PT, R15.reuse, R12, PT ;  /* 0x0000000c0f00720b */ /* 0x044fe40003f44000 */
[----:B------:R-:W-:-:S02]  /*0290*/  FSETP.NAN.AND P3, PT, R15, R15, PT ;  /* 0x0000000f0f00720b */ /* 0x000fc40003f68000 */
[----:B------:R-:W-:Y:S02]  /*02a0*/  SEL R7, RZ, 0x1, !P2 ;  /* 0x00000001ff077807 */ /* 0x000fe40005000000 */
[C---:B---3--:R-:W-:Y:S02]  /*02b0*/  FSETP.GT.AND P1, PT, R16.reuse, R10, PT ;  /* 0x0000000a1000720b */ /* 0x048fe40003f24000 */
[----:B------:R-:W-:Y:S02]  /*02c0*/  FSETP.NAN.AND P6, PT, R16, R16, PT ;  /* 0x000000101000720b */ /* 0x000fe40003fc8000 */
[----:B----4-:R-:W-:-:S03]  /*02d0*/  FSETP.NAN.AND P5, PT, R14, R14, PT ;  /* 0x0000000e0e00720b */ /* 0x010fc60003fa8000 */
[----:B------:R-:W-:Y:S02]  /*02e0*/  @!P2 SEL R15, R15, R12, P3 ;  /* 0x0000000c0f0fa207 */ /* 0x000fe40001800000 */
[----:B-----5:R-:W-:Y:S02]  /*02f0*/  FSETP.NAN.AND P3, PT, R13, R13, PT ;  /* 0x0000000d0d00720b */ /* 0x020fe40003f68000 */
[----:B------:R-:W-:Y:S02]  /*0300*/  FSETP.GEU.AND P4, PT, R15, R14, PT ;  /* 0x0000000e0f00720b */ /* 0x000fe40003f8e000 */
[----:B------:R-:W-:Y:S02]  /*0310*/  SEL R6, RZ, 0x1, !P1 ;  /* 0x00000001ff067807 */ /* 0x000fe40004800000 */
[----:B------:R-:W-:Y:S02]  /*0320*/  @!P1 SEL R16, R16, R10, P6 ;  /* 0x0000000a10109207 */ /* 0x000fe40003000000 */
[----:B------:R-:W-:-:S02]  /*0330*/  FSETP.NAN.AND P6, PT, R4, R4, PT ;  /* 0x000000040400720b */ /* 0x000fc40003fc8000 */
[----:B------:R-:W-:Y:S02]  /*0340*/  @!P5 SEL R14, R14, R15, !P4 ;  /* 0x0000000f0e0ed207 */ /* 0x000fe40006000000 */
[----:B------:R-:W-:Y:S02]  /*0350*/  FSETP.GEU.AND P5, PT, R16, R13, PT ;  /* 0x0000000d1000720b */ /* 0x000fe40003fae000 */
[-C--:B------:R-:W-:Y:S02]  /*0360*/  FSETP.GEU.AND P2, PT, R14, R5.reuse, PT ;  /* 0x000000050e00720b */ /* 0x080fe40003f4e000 */
[----:B------:R-:W-:Y:S02]  /*0370*/  @!P3 SEL R13, R13, R16, !P5 ;  /* 0x000000100d0db207 */ /* 0x000fe40006800000 */
[----:B------:R-:W-:Y:S02]  /*0380*/  FSETP.NAN.AND P3, PT, R5, R5, PT ;  /* 0x000000050500720b */ /* 0x000fe40003f68000 */
[----:B------:R-:W-:-:S02]  /*0390*/  FSETP.GEU.AND P1, PT, R13, R4, PT ;  /* 0x000000040d00720b */ /* 0x000fc40003f2e000 */
[----:B------:R-:W-:Y:S02]  /*03a0*/  SEL R8, R6, 0x2, P5 ;  /* 0x0000000206087807 */ /* 0x000fe40002800000 */
[----:B------:R-:W-:Y:S02]  /*03b0*/  SEL R7, R7, 0x2, P4 ;  /* 0x0000000207077807 */ /* 0x000fe40002000000 */
[----:B------:R-:W-:Y:S02]  /*03c0*/  SEL R8, R8, 0x3, P1 ;  /* 0x0000000308087807 */ /* 0x000fe40000800000 */
[----:B------:R-:W-:Y:S02]  /*03d0*/  SEL R7, R7, 0x3, P2 ;  /* 0x0000000307077807 */ /* 0x000fe40001000000 */
[----:B------:R-:W-:Y:S02]  /*03e0*/  @!P6 SEL R4, R4, R13, !P1 ;  /* 0x0000000d0404e207 */ /* 0x000fe40004800000 */
[----:B------:R-:W-:Y:S01]  /*03f0*/  @!P3 SEL R5, R5, R14, !P2 ;  /* 0x0000000e0505b207 */ /* 0x000fe20005000000 */
[----:B------:R-:W-:Y:S01]  /*0400*/  IMAD R9, R7, 0x100, R8 ;  /* 0x0000010007097824 */ /* 0x000fe200078e0208 */
[----:B------:R-:W-:-:S03]  /*0410*/  IADD3 R6, P3, R0, UR6, RZ ;  /* 0x0000000600067c10 */ /* 0x000fc6000ff7e0ff */
[----:B------:R1:W-:Y:S01]  /*0420*/  @!P0 STG.E.64 desc[UR4][R2.64], R4 ;  /* 0x0000000402008986 */ /* 0x0003e2000c101b04 */
[----:B------:R-:W-:Y:S01]  /*0430*/  LEA.HI.X.SX32 R7, R0, UR7, 0x1, P3 ;  /* 0x0000000700077c11 */ /* 0x000fe200098f0eff */
[----:B------:R-:W-:Y:S08]  /*0440*/  @P0 EXIT ;  /* 0x000000000000094d */ /* 0x000ff00003800000 */
[----:B------:R-:W-:Y:S01]  /*0450*/  STG.E.U16 desc[UR4][R6.64], R9 ;  /* 0x0000000906007986 */ /* 0x000fe2000c101504 */
[----:B------:R-:W-:Y:S05]  /*0460*/  EXIT ;  /* 0x000000000000794d */ /* 0x000fea0003800000 */
.L_x_0:
[----:B------:R-:W-:-:S00]  /*0470*/  BRA `(.L_x_0) ;  /* 0xfffffffc00fc7947 */ /* 0x000fc0000383ffff */
[----:B------:R-:W-:-:S00]  /*0480*/  NOP ;  /* 0x0000000000007918 */ /* 0x000fc00000000000 */
[----:B------:R-:W-:-:S00]  /*0490*/  NOP ;  /* 0x0000000000007918 */ /* 0x000fc00000000000 */
[----:B------:R-:W-:-:S00]  /*04a0*/  NOP ;  /* 0x0000000000007918 */ /* 0x000fc00000000000 */
[----:B------:R-:W-:-:S00]  /*04b0*/  NOP ;  /* 0x0000000000007918 */ /* 0x000fc00000000000 */
[----:B------:R-:W-:-:S00]  /*04c0*/  NOP ;  /* 0x0000000000007918 */ /* 0x000fc00000000000 */
[----:B------:R-:W-:-:S00]  /*04d0*/  NOP ;  /* 0x0000000000007918 */ /* 0x000fc00000000000 */
[----:B------:R-:W-:-:S00]  /*04e0*/  NOP ;  /* 0x0000000000007918 */ /* 0x000fc00000000000 */
[----:B------:R-:W-:-:S00]  /*04f0*/  NOP ;  /* 0x0000000000007918 */ /* 0x000fc00000000000 */
.L_x_1:


//--------------------- .nv.constant0.triton_poi_fused_max_pool2d_with_indices_10 --------------------------
	.section	.nv.constant0.triton_poi_fused_max_pool2d_with_indices_10,"a",@progbits
	.sectionflags	@""
	.align	4
.nv.constant0.triton_poi_fused_max_pool2d_with_indices_10:
	.zero		556
